	.headerflags	@"EF_CUDA_TEXMODE_UNIFIED EF_CUDA_64BIT_ADDRESS EF_CUDA_ACCELERATORS EF_CUDA_SM90 EF_CUDA_VIRTUAL_SM(EF_CUDA_SM90)"
	.elftype	@"ET_EXEC"


//--------------------- .nv.info                  --------------------------
	.section	.nv.info,"",@"SHT_CUDA_INFO"
	.align	4


	//----- nvinfo : EIATTR_REGCOUNT
	.align		4
        /*0000*/ 	.byte	0x04, 0x2f
        /*0002*/ 	.short	(.L_1 - .L_0)
	.align		4
.L_0:
        /*0004*/ 	.word	index@(triton_poi_fused_add_convolution_mul_relu_33)
        /*0008*/ 	.word	0x00000020


	//----- nvinfo : EIATTR_MIN_STACK_SIZE
	.align		4
.L_1:
        /*000c*/ 	.byte	0x04, 0x12
        /*000e*/ 	.short	(.L_3 - .L_2)
	.align		4
.L_2:
        /*0010*/ 	.word	index@(triton_poi_fused_add_convolution_mul_relu_33)
        /*0014*/ 	.word	0x00000000


	//----- nvinfo : EIATTR_FRAME_SIZE
	.align		4
.L_3:
        /*0018*/ 	.byte	0x04, 0x11
        /*001a*/ 	.short	(.L_5 - .L_4)
	.align		4
.L_4:
        /*001c*/ 	.word	index@(triton_poi_fused_add_convolution_mul_relu_33)
        /*0020*/ 	.word	0x00000000


	//----- nvinfo : EIATTR_MIN_STACK_SIZE
	.align		4
.L_5:
        /*0024*/ 	.byte	0x04, 0x12
        /*0026*/ 	.short	(.L_7 - .L_6)
	.align		4
.L_6:
        /*0028*/ 	.word	index@(triton_poi_fused_add_convolution_mul_relu_33)
        /*002c*/ 	.word	0x00000000
.L_7:


//--------------------- .nv.info.triton_poi_fused_add_convolution_mul_relu_33 --------------------------
	.section	.nv.info.triton_poi_fused_add_convolution_mul_relu_33,"",@"SHT_CUDA_INFO"
	.sectionflags	@""
	.align	4


	//----- nvinfo : EIATTR_CUDA_API_VERSION
	.align		4
        /*0000*/ 	.byte	0x04, 0x37
        /*0002*/ 	.short	(.L_9 - .L_8)
.L_8:
        /*0004*/ 	.word	0x0000007c


	//----- nvinfo : EIATTR_KPARAM_INFO
	.align		4
.L_9:
        /*0008*/ 	.byte	0x04, 0x17
        /*000a*/ 	.short	(.L_11 - .L_10)
.L_10:
        /*000c*/ 	.word	0x00000000
        /*0010*/ 	.short	0x0003
        /*0012*/ 	.short	0x0018
        /*0014*/ 	.byte	0x00, 0xf0, 0x11, 0x00


	//----- nvinfo : EIATTR_KPARAM_INFO
	.align		4
.L_11:
        /*0018*/ 	.byte	0x04, 0x17
        /*001a*/ 	.short	(.L_13 - .L_12)
.L_12:
        /*001c*/ 	.word	0x00000000
        /*0020*/ 	.short	0x0002
        /*0022*/ 	.short	0x0010
        /*0024*/ 	.byte	0x00, 0xf4, 0x21, 0x00


	//----- nvinfo : EIATTR_KPARAM_INFO
	.align		4
.L_13:
        /*0028*/ 	.byte	0x04, 0x17
        /*002a*/ 	.short	(.L_15 - .L_14)
.L_14:
        /*002c*/ 	.word	0x00000000
        /*0030*/ 	.short	0x0001
        /*0032*/ 	.short	0x0008
        /*0034*/ 	.byte	0x00, 0xf4, 0x21, 0x00


	//----- nvinfo : EIATTR_KPARAM_INFO
	.align		4
.L_15:
        /*0038*/ 	.byte	0x04, 0x17
        /*003a*/ 	.short	(.L_17 - .L_16)
.L_16:
        /*003c*/ 	.word	0x00000000
        /*0040*/ 	.short	0x0000
        /*0042*/ 	.short	0x0000
        /*0044*/ 	.byte	0x00, 0xf4, 0x21, 0x00


	//----- nvinfo : EIATTR_SPARSE_MMA_MASK
	.align		4
.L_17:
        /*0048*/ 	.byte	0x03, 0x50
        /*004a*/ 	.short	0x0000


	//----- nvinfo : EIATTR_MAXREG_COUNT
	.align		4
        /*004c*/ 	.byte	0x03, 0x1b
        /*004e*/ 	.short	0x00ff


	//----- nvinfo : EIATTR_EXIT_INSTR_OFFSETS
	.align		4
        /*0050*/ 	.byte	0x04, 0x1c
        /*0052*/ 	.short	(.L_19 - .L_18)


	//   ....[0]....
.L_18:
        /*0054*/ 	.word	0x000004c0


	//   ....[1]....
        /*0058*/ 	.word	0x000004e0


	//----- nvinfo : EIATTR_REQNTID
	.align		4
.L_19:
        /*005c*/ 	.byte	0x04, 0x10
        /*005e*/ 	.short	(.L_21 - .L_20)
.L_20:
        /*0060*/ 	.word	0x00000080
        /*0064*/ 	.word	0x00000001
        /*0068*/ 	.word	0x00000001


	//----- nvinfo : EIATTR_CBANK_PARAM_SIZE
	.align		4
.L_21:
        /*006c*/ 	.byte	0x03, 0x19
        /*006e*/ 	.short	0x001c


	//----- nvinfo : EIATTR_PARAM_CBANK
	.align		4
        /*0070*/ 	.byte	0x04, 0x0a
        /*0072*/ 	.short	(.L_23 - .L_22)
	.align		4
.L_22:
        /*0074*/ 	.word	index@(.nv.constant0.triton_poi_fused_add_convolution_mul_relu_33)
        /*0078*/ 	.short	0x0210
        /*007a*/ 	.short	0x001c


	//----- nvinfo : EIATTR_SW_WAR
	.align		4
.L_23:
        /*007c*/ 	.byte	0x04, 0x36
        /*007e*/ 	.short	(.L_25 - .L_24)
.L_24:
        /*0080*/ 	.word	0x00000008
.L_25:


//--------------------- .nv.callgraph             --------------------------
	.section	.nv.callgraph,"",@"SHT_CUDA_CALLGRAPH"
	.align	4
	.sectionentsize	8
	.align		4
        /*0000*/ 	.word	0x00000000
	.align		4
        /*0004*/ 	.word	0xffffffff
	.align		4
        /*0008*/ 	.word	0x00000000
	.align		4
        /*000c*/ 	.word	0xfffffffe
	.align		4
        /*0010*/ 	.word	0x00000000
	.align		4
        /*0014*/ 	.word	0xfffffffd
	.align		4
        /*0018*/ 	.word	0x00000000
	.align		4
        /*001c*/ 	.word	0xfffffffc


//--------------------- .text.triton_poi_fused_add_convolution_mul_relu_33 --------------------------
	.section	.text.triton_poi_fused_add_convolution_mul_relu_33,"ax",@progbits
	.align	128
        .global         triton_poi_fused_add_convolution_mul_relu_33
        .type           triton_poi_fused_add_convolution_mul_relu_33,@function
        .size           triton_poi_fused_add_convolution_mul_relu_33,(.L_x_1 - triton_poi_fused_add_convolution_mul_relu_33)
        .other          triton_poi_fused_add_convolution_mul_relu_33,@"STO_CUDA_ENTRY STV_DEFAULT"
triton_poi_fused_add_convolution_mul_relu_33:
.text.triton_poi_fused_add_convolution_mul_relu_33:
[----:B------:R-:W0:Y:S02]  /*0000*/  LDC R1, c[0x0][0x28] ;  /* 0x00000a00ff017b82 */ /* 0x000e240000000800 */
[----:B------:R-:W1:Y:S01]  /*0010*/  S2R R0, SR_TID.X ;  /* 0x0000000000007919 */ /* 0x000e620000002100 */
[----:B------:R-:W2:Y:S01]  /*0020*/  LDC.64 R12, c[0x0][0x218] ;  /* 0x00008600ff0c7b82 */ /* 0x000ea20000000a00 */
[----:B------:R-:W-:Y:S02]  /*0030*/  CS2R R6, SRZ ;  /* 0x0000000000067805 */ /* 0x000fe4000001ff00 */
[----:B------:R-:W-:Y:S01]  /*0040*/  CS2R R8, SRZ ;  /* 0x0000000000087805 */ /* 0x000fe2000001ff00 */
[----:B------:R-:W3:Y:S01]  /*0050*/  S2R R3, SR_CTAID.X ;  /* 0x0000000000037919 */ /* 0x000ee20000002500 */
[----:B------:R-:W-:-:S03]  /*0060*/  ULDC.64 UR4, c[0x0][0x208] ;  /* 0x0000820000047ab9 */ /* 0x000fc60000000a00 */
[----:B------:R-:W4:Y:S01]  /*0070*/  LDC.64 R16, c[0x0][0x220] ;  /* 0x00008800ff107b82 */ /* 0x000f220000000a00 */
[----:B-1----:R-:W-:-:S05]  /*0080*/  IMAD.SHL.U32 R0, R0, 0x4, RZ ;  /* 0x0000000400007824 */ /* 0x002fca00078e00ff */
[----:B------:R-:W-:-:S05]  /*0090*/  LOP3.LUT R0, R0, 0x1fc, RZ, 0xc0, !PT ;  /* 0x000001fc00007812 */ /* 0x000fca00078ec0ff */
[----:B---3--:R-:W-:Y:S02]  /*00a0*/  IMAD R28, R3, 0x400, R0 ;  /* 0x00000400031c7824 */ /* 0x008fe400078e0200 */
[----:B------:R-:W1:Y:S02]  /*00b0*/  LDC.64 R2, c[0x0][0x210] ;  /* 0x00008400ff027b82 */ /* 0x000e640000000a00 */
[C---:B------:R-:W-:Y:S01]  /*00c0*/  IMAD.HI R0, R28.reuse, 0x66666667, RZ ;  /* 0x666666671c007827 */ /* 0x040fe200078e02ff */
[----:B------:R-:W-:-:S04]  /*00d0*/  ISETP.GE.AND P5, PT, R28, 0x34d00, PT ;  /* 0x00034d001c00780c */ /* 0x000fc80003fa6270 */
[----:B------:R-:W-:-:S04]  /*00e0*/  SHF.R.U32.HI R5, RZ, 0x1f, R0 ;  /* 0x0000001fff057819 */ /* 0x000fc80000011600 */
[----:B------:R-:W-:Y:S01]  /*00f0*/  LEA.HI.SX32 R11, R0, R5, 0x19 ;  /* 0x00000005000b7211 */ /* 0x000fe200078fcaff */
[----:B------:R-:W-:Y:S01]  /*0100*/  VIADD R0, R28, 0x200 ;  /* 0x000002001c007836 */ /* 0x000fe20000000000 */
[----:B------:R-:W-:-:S03]  /*0110*/  CS2R R4, SRZ ;  /* 0x0000000000047805 */ /* 0x000fc6000001ff00 */
[----:B------:R-:W-:-:S04]  /*0120*/  IMAD.HI R18, R0, 0x66666667, RZ ;  /* 0x6666666700127827 */ /* 0x000fc800078e02ff */
[----:B------:R-:W-:Y:S01]  /*0130*/  IMAD R15, R11, -0x140, R28 ;  /* 0xfffffec00b0f7824 */ /* 0x000fe200078e021c */
[----:B------:R-:W-:Y:S02]  /*0140*/  SHF.R.U32.HI R19, RZ, 0x1f, R18 ;  /* 0x0000001fff137819 */ /* 0x000fe40000011612 */
[----:B------:R-:W-:Y:S02]  /*0150*/  CS2R R10, SRZ ;  /* 0x00000000000a7805 */ /* 0x000fe4000001ff00 */
[----:B------:R-:W-:Y:S01]  /*0160*/  ISETP.GE.AND P0, PT, R0, 0x34d00, PT ;  /* 0x00034d000000780c */ /* 0x000fe20003f06270 */
[----:B-1----:R-:W-:Y:S01]  /*0170*/  IMAD.WIDE R2, R28, 0x4, R2 ;  /* 0x000000041c027825 */ /* 0x002fe200078e0202 */
[----:B------:R-:W-:-:S03]  /*0180*/  LEA.HI.SX32 R19, R18, R19, 0x19 ;  /* 0x0000001312137211 */ /* 0x000fc600078fcaff */
[----:B--2---:R-:W-:Y:S01]  /*0190*/  IMAD.WIDE R14, R15, 0x4, R12 ;  /* 0x000000040f0e7825 */ /* 0x004fe200078e020c */
[----:B------:R-:W2:Y:S03]  /*01a0*/  @!P5 LDG.E.128 R8, desc[UR4][R2.64] ;  /* 0x000000040208d981 */ /* 0x000ea6000c1e1d00 */
[----:B------:R-:W-:Y:S01]  /*01b0*/  IMAD R19, R19, -0x140, R0 ;  /* 0xfffffec013137824 */ /* 0x000fe200078e0200 */
[----:B------:R1:W2:Y:S01]  /*01c0*/  @!P5 LDG.E.EL.128 R4, desc[UR4][R14.64] ;  /* 0x000000040e04d981 */ /* 0x0002a2000c2e1d00 */
[----:B------:R-:W-:Y:S02]  /*01d0*/  CS2R R20, SRZ ;  /* 0x0000000000147805 */ /* 0x000fe4000001ff00 */
[----:B------:R-:W-:Y:S01]  /*01e0*/  CS2R R22, SRZ ;  /* 0x0000000000167805 */ /* 0x000fe2000001ff00 */
[----:B------:R-:W-:Y:S01]  /*01f0*/  IMAD.WIDE R24, R19, 0x4, R12 ;  /* 0x0000000413187825 */ /* 0x000fe200078e020c */
[----:B------:R-:W-:-:S03]  /*0200*/  CS2R R12, SRZ ;  /* 0x00000000000c7805 */ /* 0x000fc6000001ff00 */
[----:B----4-:R-:W-:Y:S01]  /*0210*/  IMAD.WIDE R28, R28, 0x4, R16 ;  /* 0x000000041c1c7825 */ /* 0x010fe200078e0210 */
[----:B-1----:R-:W-:Y:S02]  /*0220*/  CS2R R14, SRZ ;  /* 0x00000000000e7805 */ /* 0x002fe4000001ff00 */
[----:B------:R-:W-:Y:S02]  /*0230*/  CS2R R16, SRZ ;  /* 0x0000000000107805 */ /* 0x000fe4000001ff00 */
[----:B------:R-:W-:Y:S01]  /*0240*/  CS2R R18, SRZ ;  /* 0x0000000000127805 */ /* 0x000fe2000001ff00 */
[----:B------:R-:W3:Y:S01]  /*0250*/  @!P5 LDG.E.128 R20, desc[UR4][R28.64] ;  /* 0x000000041c14d981 */ /* 0x000ee2000c1e1d00 */
[----:B------:R-:W-:-:S03]  /*0260*/  CS2R R26, SRZ ;  /* 0x00000000001a7805 */ /* 0x000fc6000001ff00 */
[----:B------:R1:W4:Y:S04]  /*0270*/  @!P0 LDG.E.EL.128 R12, desc[UR4][R24.64] ;  /* 0x00000004180c8981 */ /* 0x000328000c2e1d00 */
[----:B------:R-:W4:Y:S01]  /*0280*/  @!P0 LDG.E.128 R16, desc[UR4][R2.64+0x800] ;  /* 0x0008000402108981 */ /* 0x000f22000c1e1d00 */
[----:B-1----:R-:W-:-:S06]  /*0290*/  CS2R R24, SRZ ;  /* 0x0000000000187805 */ /* 0x002fcc000001ff00 */
[----:B------:R-:W5:Y:S01]  /*02a0*/  @!P0 LDG.E.128 R24, desc[UR4][R28.64+0x800] ;  /* 0x000800041c188981 */ /* 0x000f62000c1e1d00 */
[----:B--2---:R-:W-:Y:S01]  /*02b0*/  FADD R0, R7, R11 ;  /* 0x0000000b07007221 */ /* 0x004fe20000000000 */
[----:B------:R-:W-:Y:S01]  /*02c0*/  FADD R7, R6, R10 ;  /* 0x0000000a06077221 */ /* 0x000fe20000000000 */
[----:B------:R-:W-:Y:S01]  /*02d0*/  FADD R6, R5, R9 ;  /* 0x0000000905067221 */ /* 0x000fe20000000000 */
[----:B------:R-:W-:Y:S01]  /*02e0*/  FADD R5, R4, R8 ;  /* 0x0000000804057221 */ /* 0x000fe20000000000 */
[----:B---3--:R-:W-:Y:S01]  /*02f0*/  FFMA R0, R0, 0.17000000178813934326, R23 ;  /* 0x3e2e147b00007823 */ /* 0x008fe20000000017 */
[----:B------:R-:W-:Y:S01]  /*0300*/  FFMA R22, R7, 0.17000000178813934326, R22 ;  /* 0x3e2e147b07167823 */ /* 0x000fe20000000016 */
[----:B------:R-:W-:Y:S01]  /*0310*/  FFMA R21, R6, 0.17000000178813934326, R21 ;  /* 0x3e2e147b06157823 */ /* 0x000fe20000000015 */
[----:B------:R-:W-:Y:S02]  /*0320*/  FFMA R20, R5, 0.17000000178813934326, R20 ;  /* 0x3e2e147b05147823 */ /* 0x000fe40000000014 */
[----:B------:R-:W-:-:S02]  /*0330*/  FSETP.GEU.AND P1, PT, R0, RZ, PT ;  /* 0x000000ff0000720b */ /* 0x000fc40003f2e000 */
[----:B------:R-:W-:Y:S01]  /*0340*/  FSETP.GEU.AND P2, PT, R22, RZ, PT ;  /* 0x000000ff1600720b */ /* 0x000fe20003f4e000 */
[----:B----4-:R-:W-:Y:S01]  /*0350*/  FADD R8, R15, R19 ;  /* 0x000000130f087221 */ /* 0x010fe20000000000 */
[----:B------:R-:W-:Y:S01]  /*0360*/  FADD R9, R14, R18 ;  /* 0x000000120e097221 */ /* 0x000fe20000000000 */
[----:B------:R-:W-:Y:S01]  /*0370*/  FADD R10, R13, R17 ;  /* 0x000000110d0a7221 */ /* 0x000fe20000000000 */
[----:B------:R-:W-:Y:S01]  /*0380*/  FADD R11, R12, R16 ;  /* 0x000000100c0b7221 */ /* 0x000fe20000000000 */
[----:B------:R-:W-:Y:S02]  /*0390*/  FSETP.GEU.AND P3, PT, R21, RZ, PT ;  /* 0x000000ff1500720b */ /* 0x000fe40003f6e000 */
[----:B------:R-:W-:Y:S02]  /*03a0*/  FSETP.GEU.AND P4, PT, R20, RZ, PT ;  /* 0x000000ff1400720b */ /* 0x000fe40003f8e000 */
[----:B------:R-:W-:Y:S02]  /*03b0*/  SEL R7, R0, RZ, P1 ;  /* 0x000000ff00077207 */ /* 0x000fe40000800000 */
[----:B------:R-:W-:Y:S01]  /*03c0*/  SEL R6, R22, RZ, P2 ;  /* 0x000000ff16067207 */ /* 0x000fe20001000000 */
[----:B-----5:R-:W-:Y:S01]  /*03d0*/  FFMA R8, R8, 0.17000000178813934326, R27 ;  /* 0x3e2e147b08087823 */ /* 0x020fe2000000001b */
[----:B------:R-:W-:Y:S01]  /*03e0*/  FFMA R9, R9, 0.17000000178813934326, R26 ;  /* 0x3e2e147b09097823 */ /* 0x000fe2000000001a */
[----:B------:R-:W-:Y:S01]  /*03f0*/  FFMA R10, R10, 0.17000000178813934326, R25 ;  /* 0x3e2e147b0a0a7823 */ /* 0x000fe20000000019 */
[----:B------:R-:W-:Y:S01]  /*0400*/  FFMA R11, R11, 0.17000000178813934326, R24 ;  /* 0x3e2e147b0b0b7823 */ /* 0x000fe20000000018 */
[----:B------:R-:W-:-:S02]  /*0410*/  SEL R5, R21, RZ, P3 ;  /* 0x000000ff15057207 */ /* 0x000fc40001800000 */
[----:B------:R-:W-:Y:S02]  /*0420*/  SEL R4, R20, RZ, P4 ;  /* 0x000000ff14047207 */ /* 0x000fe40002000000 */
[----:B------:R-:W-:Y:S02]  /*0430*/  FSETP.GEU.AND P1, PT, R8, RZ, PT ;  /* 0x000000ff0800720b */ /* 0x000fe40003f2e000 */
[----:B------:R-:W-:Y:S01]  /*0440*/  FSETP.GEU.AND P2, PT, R9, RZ, PT ;  /* 0x000000ff0900720b */ /* 0x000fe20003f4e000 */
[----:B------:R1:W-:Y:S01]  /*0450*/  @!P5 STG.E.128 desc[UR4][R2.64], R4 ;  /* 0x000000040200d986 */ /* 0x0003e2000c101d04 */
[----:B------:R-:W-:Y:S02]  /*0460*/  FSETP.GEU.AND P3, PT, R10, RZ, PT ;  /* 0x000000ff0a00720b */ /* 0x000fe40003f6e000 */
[----:B------:R-:W-:Y:S02]  /*0470*/  FSETP.GEU.AND P4, PT, R11, RZ, PT ;  /* 0x000000ff0b00720b */ /* 0x000fe40003f8e000 */
[----:B------:R-:W-:-:S02]  /*0480*/  SEL R15, R8, RZ, P1 ;  /* 0x000000ff080f7207 */ /* 0x000fc40000800000 */
[----:B------:R-:W-:Y:S02]  /*0490*/  SEL R14, R9, RZ, P2 ;  /* 0x000000ff090e7207 */ /* 0x000fe40001000000 */
[----:B------:R-:W-:Y:S02]  /*04a0*/  SEL R13, R10, RZ, P3 ;  /* 0x000000ff0a0d7207 */ /* 0x000fe40001800000 */
[----:B------:R-:W-:Y:S01]  /*04b0*/  SEL R12, R11, RZ, P4 ;  /* 0x000000ff0b0c7207 */ /* 0x000fe20002000000 */
[----:B------:R-:W-:Y:S06]  /*04c0*/  @P0 EXIT ;  /* 0x000000000000094d */ /* 0x000fec0003800000 */
[----:B------:R-:W-:Y:S01]  /*04d0*/  STG.E.128 desc[UR4][R2.64+0x800], R12 ;  /* 0x0008000c02007986 */ /* 0x000fe2000c101d04 */
[----:B------:R-:W-:Y:S05]  /*04e0*/  EXIT ;  /* 0x000000000000794d */ /* 0x000fea0003800000 */
.L_x_0:
[----:B------:R-:W-:-:S00]  /*04f0*/  BRA `(.L_x_0) ;  /* 0xfffffffc00fc7947 */ /* 0x000fc0000383ffff */
[----:B------:R-:W-:-:S00]  /*0500*/  NOP ;  /* 0x0000000000007918 */ /* 0x000fc00000000000 */
[----:B------:R-:W-:-:S00]  /*0510*/  NOP ;  /* 0x0000000000007918 */ /* 0x000fc00000000000 */
[----:B------:R-:W-:-:S00]  /*0520*/  NOP ;  /* 0x0000000000007918 */ /* 0x000fc00000000000 */
[----:B------:R-:W-:-:S00]  /*0530*/  NOP ;  /* 0x0000000000007918 */ /* 0x000fc00000000000 */
[----:B------:R-:W-:-:S00]  /*0540*/  NOP ;  /* 0x0000000000007918 */ /* 0x000fc00000000000 */
[----:B------:R-:W-:-:S00]  /*0550*/  NOP ;  /* 0x0000000000007918 */ /* 0x000fc00000000000 */
[----:B------:R-:W-:-:S00]  /*0560*/  NOP ;  /* 0x0000000000007918 */ /* 0x000fc00000000000 */
[----:B------:R-:W-:-:S00]  /*0570*/  NOP ;  /* 0x0000000000007918 */ /* 0x000fc00000000000 */
.L_x_1:


//--------------------- .nv.constant0.triton_poi_fused_add_convolution_mul_relu_33 --------------------------
	.section	.nv.constant0.triton_poi_fused_add_convolution_mul_relu_33,"a",@progbits
	.sectionflags	@""
	.align	4
.nv.constant0.triton_poi_fused_add_convolution_mul_relu_33:
	.zero		556
